//
// Generated by NVIDIA NVVM Compiler
//
// Compiler Build ID: CL-36424714
// Cuda compilation tools, release 13.0, V13.0.88
// Based on NVVM 20.0.0
//

.version 9.0
.target sm_100
.address_size 64

	// .globl	_Z9sum_arrayPdS_S_i

.visible .entry _Z9sum_arrayPdS_S_i(
	.param .u64 .ptr .align 1 _Z9sum_arrayPdS_S_i_param_0,
	.param .u64 .ptr .align 1 _Z9sum_arrayPdS_S_i_param_1,
	.param .u64 .ptr .align 1 _Z9sum_arrayPdS_S_i_param_2,
	.param .u32 _Z9sum_arrayPdS_S_i_param_3
)
{
	.reg .b32 	%r<5>;
	.reg .b64 	%rd<5>;
	.reg .b64 	%fd<12>;

	ld.param.u64 	%rd1, [_Z9sum_arrayPdS_S_i_param_2];
	cvta.to.global.u64 	%rd2, %rd1;
	mov.u32 	%r1, %ctaid.x;
	mov.u32 	%r2, %ntid.x;
	mov.u32 	%r3, %tid.x;
	mad.lo.s32 	%r4, %r1, %r2, %r3;
	mul.wide.s32 	%rd3, %r4, 8;
	add.s64 	%rd4, %rd2, %rd3;
	ld.global.f64 	%fd1, [%rd4];
	add.f64 	%fd2, %fd1, %fd1;
	fma.rn.f64 	%fd3, %fd1, 0d4000000000000000, %fd2;
	add.f64 	%fd4, %fd3, %fd3;
	fma.rn.f64 	%fd5, %fd3, 0d4000000000000000, %fd4;
	add.f64 	%fd6, %fd5, %fd5;
	fma.rn.f64 	%fd7, %fd5, 0d4000000000000000, %fd6;
	add.f64 	%fd8, %fd7, %fd7;
	fma.rn.f64 	%fd9, %fd7, 0d4000000000000000, %fd8;
	add.f64 	%fd10, %fd9, %fd9;
	fma.rn.f64 	%fd11, %fd9, 0d4000000000000000, %fd10;
	st.global.f64 	[%rd4], %fd11;
	ret;

}
	// .globl	_Z17derivertive_arrayPdS_i
.visible .entry _Z17derivertive_arrayPdS_i(
	.param .u64 .ptr .align 1 _Z17derivertive_arrayPdS_i_param_0,
	.param .u64 .ptr .align 1 _Z17derivertive_arrayPdS_i_param_1,
	.param .u32 _Z17derivertive_arrayPdS_i_param_2
)
{
	.reg .pred 	%p<4>;
	.reg .b32 	%r<6>;
	.reg .b64 	%rd<10>;
	.reg .b64 	%fd<6>;

	ld.param.u64 	%rd3, [_Z17derivertive_arrayPdS_i_param_0];
	ld.param.u64 	%rd4, [_Z17derivertive_arrayPdS_i_param_1];
	cvta.to.global.u64 	%rd1, %rd4;
	cvta.to.global.u64 	%rd2, %rd3;
	mov.u32 	%r3, %ctaid.x;
	mov.u32 	%r4, %ntid.x;
	mov.u32 	%r5, %tid.x;
	mad.lo.s32 	%r1, %r3, %r4, %r5;
	add.s32 	%r2, %r1, -1;
	setp.gt.u32 	%p1, %r2, 197;
	@%p1 bra 	$L__BB1_2;
	mul.wide.u32 	%rd5, %r1, 8;
	add.s64 	%rd6, %rd2, %rd5;
	ld.global.f64 	%fd1, [%rd6];
	mul.wide.u32 	%rd7, %r2, 8;
	add.s64 	%rd8, %rd2, %rd7;
	ld.global.f64 	%fd2, [%rd8];
	sub.f64 	%fd3, %fd1, %fd2;
	add.s64 	%rd9, %rd1, %rd5;
	st.global.f64 	[%rd9], %fd3;
$L__BB1_2:
	setp.eq.s32 	%p2, %r1, 199;
	@%p2 bra 	$L__BB1_5;
	setp.ne.s32 	%p3, %r1, 0;
	@%p3 bra 	$L__BB1_6;
	ld.global.f64 	%fd5, [%rd2+8];
	st.global.f64 	[%rd1], %fd5;
	bra.uni 	$L__BB1_6;
$L__BB1_5:
	ld.global.f64 	%fd4, [%rd2+1584];
	st.global.f64 	[%rd1+1592], %fd4;
$L__BB1_6:
	ret;

}
	// .globl	_Z27solve_convective_1o_up_windPdS_idd
.visible .entry _Z27solve_convective_1o_up_windPdS_idd(
	.param .u64 .ptr .align 1 _Z27solve_convective_1o_up_windPdS_idd_param_0,
	.param .u64 .ptr .align 1 _Z27solve_convective_1o_up_windPdS_idd_param_1,
	.param .u32 _Z27solve_convective_1o_up_windPdS_idd_param_2,
	.param .f64 _Z27solve_convective_1o_up_windPdS_idd_param_3,
	.param .f64 _Z27solve_convective_1o_up_windPdS_idd_param_4
)
{
	.reg .pred 	%p<4>;
	.reg .b32 	%r<6>;
	.reg .b64 	%rd<10>;
	.reg .b64 	%fd<18>;

	ld.param.u64 	%rd3, [_Z27solve_convective_1o_up_windPdS_idd_param_0];
	ld.param.u64 	%rd4, [_Z27solve_convective_1o_up_windPdS_idd_param_1];
	ld.param.f64 	%fd1, [_Z27solve_convective_1o_up_windPdS_idd_param_3];
	ld.param.f64 	%fd2, [_Z27solve_convective_1o_up_windPdS_idd_param_4];
	cvta.to.global.u64 	%rd1, %rd4;
	cvta.to.global.u64 	%rd2, %rd3;
	mov.u32 	%r3, %ctaid.x;
	mov.u32 	%r4, %ntid.x;
	mov.u32 	%r5, %tid.x;
	mad.lo.s32 	%r1, %r3, %r4, %r5;
	add.s32 	%r2, %r1, -1;
	setp.gt.u32 	%p1, %r2, 197;
	@%p1 bra 	$L__BB2_2;
	mul.wide.u32 	%rd5, %r1, 8;
	add.s64 	%rd6, %rd2, %rd5;
	ld.global.f64 	%fd3, [%rd6];
	mul.f64 	%fd4, %fd2, 0dBFE0000000000000;
	ld.global.f64 	%fd5, [%rd6+8];
	mul.wide.u32 	%rd7, %r2, 8;
	add.s64 	%rd8, %rd2, %rd7;
	ld.global.f64 	%fd6, [%rd8];
	sub.f64 	%fd7, %fd5, %fd6;
	mul.f64 	%fd8, %fd1, %fd7;
	abs.f64 	%fd9, %fd1;
	add.f64 	%fd10, %fd3, %fd3;
	sub.f64 	%fd11, %fd5, %fd10;
	add.f64 	%fd12, %fd6, %fd11;
	mul.f64 	%fd13, %fd9, %fd12;
	sub.f64 	%fd14, %fd8, %fd13;
	fma.rn.f64 	%fd15, %fd4, %fd14, %fd3;
	add.s64 	%rd9, %rd1, %rd5;
	st.global.f64 	[%rd9], %fd15;
$L__BB2_2:
	setp.eq.s32 	%p2, %r1, 199;
	@%p2 bra 	$L__BB2_5;
	setp.ne.s32 	%p3, %r1, 0;
	@%p3 bra 	$L__BB2_6;
	ld.global.f64 	%fd17, [%rd2+8];
	st.global.f64 	[%rd1], %fd17;
	bra.uni 	$L__BB2_6;
$L__BB2_5:
	ld.global.f64 	%fd16, [%rd2+1584];
	st.global.f64 	[%rd1+1592], %fd16;
$L__BB2_6:
	ret;

}
	// .globl	_Z26solve_convective_roe_musclPdS_S_S_S_di
.visible .entry _Z26solve_convective_roe_musclPdS_S_S_S_di(
	.param .u64 .ptr .align 1 _Z26solve_convective_roe_musclPdS_S_S_S_di_param_0,
	.param .u64 .ptr .align 1 _Z26solve_convective_roe_musclPdS_S_S_S_di_param_1,
	.param .u64 .ptr .align 1 _Z26solve_convective_roe_musclPdS_S_S_S_di_param_2,
	.param .u64 .ptr .align 1 _Z26solve_convective_roe_musclPdS_S_S_S_di_param_3,
	.param .u64 .ptr .align 1 _Z26solve_convective_roe_musclPdS_S_S_S_di_param_4,
	.param .f64 _Z26solve_convective_roe_musclPdS_S_S_S_di_param_5,
	.param .u32 _Z26solve_convective_roe_musclPdS_S_S_S_di_param_6
)
{
	.reg .pred 	%p<4>;
	.reg .b32 	%r<6>;
	.reg .b64 	%rd<10>;
	.reg .b64 	%fd<6>;

	ld.param.u64 	%rd4, [_Z26solve_convective_roe_musclPdS_S_S_S_di_param_0];
	ld.param.u64 	%rd5, [_Z26solve_convective_roe_musclPdS_S_S_S_di_param_1];
	ld.param.u64 	%rd3, [_Z26solve_convective_roe_musclPdS_S_S_S_di_param_4];
	cvta.to.global.u64 	%rd1, %rd5;
	cvta.to.global.u64 	%rd2, %rd4;
	mov.u32 	%r2, %ctaid.x;
	mov.u32 	%r3, %ntid.x;
	mov.u32 	%r4, %tid.x;
	mad.lo.s32 	%r1, %r2, %r3, %r4;
	add.s32 	%r5, %r1, -1;
	setp.gt.u32 	%p1, %r5, 196;
	@%p1 bra 	$L__BB3_2;
	cvta.to.global.u64 	%rd6, %rd3;
	mul.wide.u32 	%rd7, %r1, 8;
	add.s64 	%rd8, %rd2, %rd7;
	ld.global.f64 	%fd1, [%rd8+8];
	ld.global.f64 	%fd2, [%rd8];
	sub.f64 	%fd3, %fd1, %fd2;
	add.s64 	%rd9, %rd6, %rd7;
	st.global.f64 	[%rd9], %fd3;
$L__BB3_2:
	setp.eq.s32 	%p2, %r1, 199;
	@%p2 bra 	$L__BB3_5;
	setp.ne.s32 	%p3, %r1, 0;
	@%p3 bra 	$L__BB3_6;
	ld.global.f64 	%fd5, [%rd2+8];
	st.global.f64 	[%rd1], %fd5;
	bra.uni 	$L__BB3_6;
$L__BB3_5:
	ld.global.f64 	%fd4, [%rd2+1584];
	st.global.f64 	[%rd1+1592], %fd4;
$L__BB3_6:
	ret;

}
	// .globl	_Z18solve_diffusion_eqPdS_ddi
.visible .entry _Z18solve_diffusion_eqPdS_ddi(
	.param .u64 .ptr .align 1 _Z18solve_diffusion_eqPdS_ddi_param_0,
	.param .u64 .ptr .align 1 _Z18solve_diffusion_eqPdS_ddi_param_1,
	.param .f64 _Z18solve_diffusion_eqPdS_ddi_param_2,
	.param .f64 _Z18solve_diffusion_eqPdS_ddi_param_3,
	.param .u32 _Z18solve_diffusion_eqPdS_ddi_param_4
)
{
	.reg .pred 	%p<4>;
	.reg .b32 	%r<6>;
	.reg .b64 	%rd<10>;
	.reg .b64 	%fd<14>;

	ld.param.u64 	%rd3, [_Z18solve_diffusion_eqPdS_ddi_param_0];
	ld.param.u64 	%rd4, [_Z18solve_diffusion_eqPdS_ddi_param_1];
	ld.param.f64 	%fd1, [_Z18solve_diffusion_eqPdS_ddi_param_2];
	ld.param.f64 	%fd2, [_Z18solve_diffusion_eqPdS_ddi_param_3];
	cvta.to.global.u64 	%rd1, %rd4;
	cvta.to.global.u64 	%rd2, %rd3;
	mov.u32 	%r3, %ctaid.x;
	mov.u32 	%r4, %ntid.x;
	mov.u32 	%r5, %tid.x;
	mad.lo.s32 	%r1, %r3, %r4, %r5;
	add.s32 	%r2, %r1, -1;
	setp.gt.u32 	%p1, %r2, 197;
	@%p1 bra 	$L__BB4_2;
	mul.wide.u32 	%rd5, %r1, 8;
	add.s64 	%rd6, %rd2, %rd5;
	ld.global.f64 	%fd3, [%rd6];
	ld.global.f64 	%fd4, [%rd6+8];
	add.f64 	%fd5, %fd3, %fd3;
	sub.f64 	%fd6, %fd4, %fd5;
	mul.wide.u32 	%rd7, %r2, 8;
	add.s64 	%rd8, %rd2, %rd7;
	ld.global.f64 	%fd7, [%rd8];
	add.f64 	%fd8, %fd6, %fd7;
	mul.f64 	%fd9, %fd8, 0d3FE0000000000000;
	mul.f64 	%fd10, %fd1, %fd9;
	fma.rn.f64 	%fd11, %fd2, %fd10, %fd3;
	add.s64 	%rd9, %rd1, %rd5;
	st.global.f64 	[%rd9], %fd11;
$L__BB4_2:
	setp.eq.s32 	%p2, %r1, 199;
	@%p2 bra 	$L__BB4_5;
	setp.ne.s32 	%p3, %r1, 0;
	@%p3 bra 	$L__BB4_6;
	ld.global.f64 	%fd13, [%rd2+8];
	st.global.f64 	[%rd1], %fd13;
	bra.uni 	$L__BB4_6;
$L__BB4_5:
	ld.global.f64 	%fd12, [%rd2+1584];
	st.global.f64 	[%rd1+1592], %fd12;
$L__BB4_6:
	ret;

}
	// .globl	_Z10renew_versPdS_
.visible .entry _Z10renew_versPdS_(
	.param .u64 .ptr .align 1 _Z10renew_versPdS__param_0,
	.param .u64 .ptr .align 1 _Z10renew_versPdS__param_1
)
{
	.reg .b32 	%r<5>;
	.reg .b64 	%rd<8>;
	.reg .b64 	%fd<2>;

	ld.param.u64 	%rd1, [_Z10renew_versPdS__param_0];
	ld.param.u64 	%rd2, [_Z10renew_versPdS__param_1];
	cvta.to.global.u64 	%rd3, %rd2;
	cvta.to.global.u64 	%rd4, %rd1;
	mov.u32 	%r1, %ctaid.x;
	mov.u32 	%r2, %ntid.x;
	mov.u32 	%r3, %tid.x;
	mad.lo.s32 	%r4, %r1, %r2, %r3;
	mul.wide.s32 	%rd5, %r4, 8;
	add.s64 	%rd6, %rd4, %rd5;
	ld.global.f64 	%fd1, [%rd6];
	add.s64 	%rd7, %rd3, %rd5;
	st.global.f64 	[%rd7], %fd1;
	ret;

}


// ===== COMPILED SASS (sm_100) =====

	.target	sm_100

	.elftype	@"ET_EXEC"


//--------------------- .note.nv.tkinfo           --------------------------
	.section	.note.nv.tkinfo,"",@"SHT_NOTE"
	.sectionflags	@"SHF_NOTE_NV_TKINFO"
	.tkinfo
        /*0018*/ 	.word	0x00000002
        /*0030*/ 	.string	""
        /*0030*/ 	.string	"ptxas"
        /*0030*/ 	.string	"Cuda compilation tools, release 13.0, V13.0.88"
        /*0030*/ 	.string	"Build cuda_13.0.r13.0/compiler.36424714_0"
        /*0030*/ 	.string	"-arch sm_100 -m 64 "



//--------------------- .note.nv.cuinfo           --------------------------
	.section	.note.nv.cuinfo,"",@"SHT_NOTE"
	.sectionflags	@"SHF_NOTE_NV_CUINFO"
        /*0018*/ 	.short	0x0002
        /*001a*/ 	.short	0x0064
        /*001c*/ 	.short	0x0082
	.zero		2


//--------------------- .nv.info                  --------------------------
	.section	.nv.info,"",@"SHT_CUDA_INFO"
	.align	4


	//----- nvinfo : EIATTR_REGCOUNT
	.align		4
        /*0000*/ 	.byte	0x04, 0x2f
        /*0002*/ 	.short	(.L_1 - .L_0)
	.align		4
.L_0:
        /*0004*/ 	.word	index@(_Z9sum_arrayPdS_S_i)
        /*0008*/ 	.word	0x0000000a


	//----- nvinfo : EIATTR_FRAME_SIZE
	.align		4
.L_1:
        /*000c*/ 	.byte	0x04, 0x11
        /*000e*/ 	.short	(.L_3 - .L_2)
	.align		4
.L_2:
        /*0010*/ 	.word	index@(_Z9sum_arrayPdS_S_i)
        /*0014*/ 	.word	0x00000000


	//----- nvinfo : EIATTR_REGCOUNT
	.align		4
.L_3:
        /*0018*/ 	.byte	0x04, 0x2f
        /*001a*/ 	.short	(.L_5 - .L_4)
	.align		4
.L_4:
        /*001c*/ 	.word	index@(_Z17derivertive_arrayPdS_i)
        /*0020*/ 	.word	0x0000000e


	//----- nvinfo : EIATTR_FRAME_SIZE
	.align		4
.L_5:
        /*0024*/ 	.byte	0x04, 0x11
        /*0026*/ 	.short	(.L_7 - .L_6)
	.align		4
.L_6:
        /*0028*/ 	.word	index@(_Z17derivertive_arrayPdS_i)
        /*002c*/ 	.word	0x00000000


	//----- nvinfo : EIATTR_REGCOUNT
	.align		4
.L_7:
        /*0030*/ 	.byte	0x04, 0x2f
        /*0032*/ 	.short	(.L_9 - .L_8)
	.align		4
.L_8:
        /*0034*/ 	.word	index@(_Z27solve_convective_1o_up_windPdS_idd)
        /*0038*/ 	.word	0x00000012


	//----- nvinfo : EIATTR_FRAME_SIZE
	.align		4
.L_9:
        /*003c*/ 	.byte	0x04, 0x11
        /*003e*/ 	.short	(.L_11 - .L_10)
	.align		4
.L_10:
        /*0040*/ 	.word	index@(_Z27solve_convective_1o_up_windPdS_idd)
        /*0044*/ 	.word	0x00000000


	//----- nvinfo : EIATTR_REGCOUNT
	.align		4
.L_11:
        /*0048*/ 	.byte	0x04, 0x2f
        /*004a*/ 	.short	(.L_13 - .L_12)
	.align		4
.L_12:
        /*004c*/ 	.word	index@(_Z26solve_convective_roe_musclPdS_S_S_S_di)
        /*0050*/ 	.word	0x0000000e


	//----- nvinfo : EIATTR_FRAME_SIZE
	.align		4
.L_13:
        /*0054*/ 	.byte	0x04, 0x11
        /*0056*/ 	.short	(.L_15 - .L_14)
	.align		4
.L_14:
        /*0058*/ 	.word	index@(_Z26solve_convective_roe_musclPdS_S_S_S_di)
        /*005c*/ 	.word	0x00000000


	//----- nvinfo : EIATTR_REGCOUNT
	.align		4
.L_15:
        /*0060*/ 	.byte	0x04, 0x2f
        /*0062*/ 	.short	(.L_17 - .L_16)
	.align		4
.L_16:
        /*0064*/ 	.word	index@(_Z18solve_diffusion_eqPdS_ddi)
        /*0068*/ 	.word	0x0000000e


	//----- nvinfo : EIATTR_FRAME_SIZE
	.align		4
.L_17:
        /*006c*/ 	.byte	0x04, 0x11
        /*006e*/ 	.short	(.L_19 - .L_18)
	.align		4
.L_18:
        /*0070*/ 	.word	index@(_Z18solve_diffusion_eqPdS_ddi)
        /*0074*/ 	.word	0x00000000


	//----- nvinfo : EIATTR_REGCOUNT
	.align		4
.L_19:
        /*0078*/ 	.byte	0x04, 0x2f
        /*007a*/ 	.short	(.L_21 - .L_20)
	.align		4
.L_20:
        /*007c*/ 	.word	index@(_Z10renew_versPdS_)
        /*0080*/ 	.word	0x0000000a


	//----- nvinfo : EIATTR_FRAME_SIZE
	.align		4
.L_21:
        /*0084*/ 	.byte	0x04, 0x11
        /*0086*/ 	.short	(.L_23 - .L_22)
	.align		4
.L_22:
        /*0088*/ 	.word	index@(_Z10renew_versPdS_)
        /*008c*/ 	.word	0x00000000


	//----- nvinfo : EIATTR_MIN_STACK_SIZE
	.align		4
.L_23:
        /*0090*/ 	.byte	0x04, 0x12
        /*0092*/ 	.short	(.L_25 - .L_24)
	.align		4
.L_24:
        /*0094*/ 	.word	index@(_Z10renew_versPdS_)
        /*0098*/ 	.word	0x00000000


	//----- nvinfo : EIATTR_MIN_STACK_SIZE
	.align		4
.L_25:
        /*009c*/ 	.byte	0x04, 0x12
        /*009e*/ 	.short	(.L_27 - .L_26)
	.align		4
.L_26:
        /*00a0*/ 	.word	index@(_Z18solve_diffusion_eqPdS_ddi)
        /*00a4*/ 	.word	0x00000000


	//----- nvinfo : EIATTR_MIN_STACK_SIZE
	.align		4
.L_27:
        /*00a8*/ 	.byte	0x04, 0x12
        /*00aa*/ 	.short	(.L_29 - .L_28)
	.align		4
.L_28:
        /*00ac*/ 	.word	index@(_Z26solve_convective_roe_musclPdS_S_S_S_di)
        /*00b0*/ 	.word	0x00000000


	//----- nvinfo : EIATTR_MIN_STACK_SIZE
	.align		4
.L_29:
        /*00b4*/ 	.byte	0x04, 0x12
        /*00b6*/ 	.short	(.L_31 - .L_30)
	.align		4
.L_30:
        /*00b8*/ 	.word	index@(_Z27solve_convective_1o_up_windPdS_idd)
        /*00bc*/ 	.word	0x00000000


	//----- nvinfo : EIATTR_MIN_STACK_SIZE
	.align		4
.L_31:
        /*00c0*/ 	.byte	0x04, 0x12
        /*00c2*/ 	.short	(.L_33 - .L_32)
	.align		4
.L_32:
        /*00c4*/ 	.word	index@(_Z17derivertive_arrayPdS_i)
        /*00c8*/ 	.word	0x00000000


	//----- nvinfo : EIATTR_MIN_STACK_SIZE
	.align		4
.L_33:
        /*00cc*/ 	.byte	0x04, 0x12
        /*00ce*/ 	.short	(.L_35 - .L_34)
	.align		4
.L_34:
        /*00d0*/ 	.word	index@(_Z9sum_arrayPdS_S_i)
        /*00d4*/ 	.word	0x00000000
.L_35:


//--------------------- .nv.compat                --------------------------
	.section	.nv.compat,"",@"SHT_CUDA_COMPAT_INFO"
	.align	4
        /*0000*/ 	.byte	0x02, 0x09, 0x00, 0x00, 0x02, 0x02, 0x01, 0x00, 0x02, 0x05, 0x05, 0x00, 0x03, 0x07, 0x01, 0x01
        /*0010*/ 	.byte	0x02, 0x03, 0x00, 0x00, 0x02, 0x06, 0x01, 0x00, 0x04, 0x0b, 0x08, 0x00, 0x01, 0x00, 0x00, 0x00
        /*0020*/ 	.byte	0x00, 0x00, 0x00, 0x00


//--------------------- .nv.info._Z10renew_versPdS_ --------------------------
	.section	.nv.info._Z10renew_versPdS_,"",@"SHT_CUDA_INFO"
	.sectionflags	@""
	.align	4


	//----- nvinfo : EIATTR_CUDA_API_VERSION
	.align		4
        /*0000*/ 	.byte	0x04, 0x37
        /*0002*/ 	.short	(.L_37 - .L_36)
.L_36:
        /*0004*/ 	.word	0x00000082


	//----- nvinfo : EIATTR_KPARAM_INFO
	.align		4
.L_37:
        /*0008*/ 	.byte	0x04, 0x17
        /*000a*/ 	.short	(.L_39 - .L_38)
.L_38:
        /*000c*/ 	.word	0x00000000
        /*0010*/ 	.short	0x0001
        /*0012*/ 	.short	0x0008
        /*0014*/ 	.byte	0x00, 0xf5, 0x21, 0x00


	//----- nvinfo : EIATTR_KPARAM_INFO
	.align		4
.L_39:
        /*0018*/ 	.byte	0x04, 0x17
        /*001a*/ 	.short	(.L_41 - .L_40)
.L_40:
        /*001c*/ 	.word	0x00000000
        /*0020*/ 	.short	0x0000
        /*0022*/ 	.short	0x0000
        /*0024*/ 	.byte	0x00, 0xf5, 0x21, 0x00


	//----- nvinfo : EIATTR_SPARSE_MMA_MASK
	.align		4
.L_41:
        /*0028*/ 	.byte	0x03, 0x50
        /*002a*/ 	.short	0x0000


	//----- nvinfo : EIATTR_MAXREG_COUNT
	.align		4
        /*002c*/ 	.byte	0x03, 0x1b
        /*002e*/ 	.short	0x00ff


	//----- nvinfo : EIATTR_MERCURY_ISA_VERSION
	.align		4
        /*0030*/ 	.byte	0x03, 0x5f
        /*0032*/ 	.short	0x0101


	//----- nvinfo : EIATTR_VRC_CTA_INIT_COUNT
	.align		4
        /*0034*/ 	.byte	0x02, 0x4a
	.zero		1
	.zero		1


	//----- nvinfo : EIATTR_EXIT_INSTR_OFFSETS
	.align		4
        /*0038*/ 	.byte	0x04, 0x1c
        /*003a*/ 	.short	(.L_43 - .L_42)


	//   ....[0]....
.L_42:
        /*003c*/ 	.word	0x000000c0


	//----- nvinfo : EIATTR_CBANK_PARAM_SIZE
	.align		4
.L_43:
        /*0040*/ 	.byte	0x03, 0x19
        /*0042*/ 	.short	0x0010


	//----- nvinfo : EIATTR_PARAM_CBANK
	.align		4
        /*0044*/ 	.byte	0x04, 0x0a
        /*0046*/ 	.short	(.L_45 - .L_44)
	.align		4
.L_44:
        /*0048*/ 	.word	index@(.nv.constant0._Z10renew_versPdS_)
        /*004c*/ 	.short	0x0380
        /*004e*/ 	.short	0x0010


	//----- nvinfo : EIATTR_SW_WAR
	.align		4
.L_45:
        /*0050*/ 	.byte	0x04, 0x36
        /*0052*/ 	.short	(.L_47 - .L_46)
.L_46:
        /*0054*/ 	.word	0x00000008
.L_47:


//--------------------- .nv.info._Z18solve_diffusion_eqPdS_ddi --------------------------
	.section	.nv.info._Z18solve_diffusion_eqPdS_ddi,"",@"SHT_CUDA_INFO"
	.sectionflags	@""
	.align	4


	//----- nvinfo : EIATTR_CUDA_API_VERSION
	.align		4
        /*0000*/ 	.byte	0x04, 0x37
        /*0002*/ 	.short	(.L_49 - .L_48)
.L_48:
        /*0004*/ 	.word	0x00000082


	//----- nvinfo : EIATTR_KPARAM_INFO
	.align		4
.L_49:
        /*0008*/ 	.byte	0x04, 0x17
        /*000a*/ 	.short	(.L_51 - .L_50)
.L_50:
        /*000c*/ 	.word	0x00000000
        /*0010*/ 	.short	0x0004
        /*0012*/ 	.short	0x0020
        /*0014*/ 	.byte	0x00, 0xf0, 0x11, 0x00


	//----- nvinfo : EIATTR_KPARAM_INFO
	.align		4
.L_51:
        /*0018*/ 	.byte	0x04, 0x17
        /*001a*/ 	.short	(.L_53 - .L_52)
.L_52:
        /*001c*/ 	.word	0x00000000
        /*0020*/ 	.short	0x0003
        /*0022*/ 	.short	0x0018
        /*0024*/ 	.byte	0x00, 0xf0, 0x21, 0x00


	//----- nvinfo : EIATTR_KPARAM_INFO
	.align		4
.L_53:
        /*0028*/ 	.byte	0x04, 0x17
        /*002a*/ 	.short	(.L_55 - .L_54)
.L_54:
        /*002c*/ 	.word	0x00000000
        /*0030*/ 	.short	0x0002
        /*0032*/ 	.short	0x0010
        /*0034*/ 	.byte	0x00, 0xf0, 0x21, 0x00


	//----- nvinfo : EIATTR_KPARAM_INFO
	.align		4
.L_55:
        /*0038*/ 	.byte	0x04, 0x17
        /*003a*/ 	.short	(.L_57 - .L_56)
.L_56:
        /*003c*/ 	.word	0x00000000
        /*0040*/ 	.short	0x0001
        /*0042*/ 	.short	0x0008
        /*0044*/ 	.byte	0x00, 0xf5, 0x21, 0x00


	//----- nvinfo : EIATTR_KPARAM_INFO
	.align		4
.L_57:
        /*0048*/ 	.byte	0x04, 0x17
        /*004a*/ 	.short	(.L_59 - .L_58)
.L_58:
        /*004c*/ 	.word	0x00000000
        /*0050*/ 	.short	0x0000
        /*0052*/ 	.short	0x0000
        /*0054*/ 	.byte	0x00, 0xf5, 0x21, 0x00


	//----- nvinfo : EIATTR_SPARSE_MMA_MASK
	.align		4
.L_59:
        /*0058*/ 	.byte	0x03, 0x50
        /*005a*/ 	.short	0x0000


	//----- nvinfo : EIATTR_MAXREG_COUNT
	.align		4
        /*005c*/ 	.byte	0x03, 0x1b
        /*005e*/ 	.short	0x00ff


	//----- nvinfo : EIATTR_MERCURY_ISA_VERSION
	.align		4
        /*0060*/ 	.byte	0x03, 0x5f
        /*0062*/ 	.short	0x0101


	//----- nvinfo : EIATTR_VRC_CTA_INIT_COUNT
	.align		4
        /*0064*/ 	.byte	0x02, 0x4a
	.zero		1
	.zero		1


	//----- nvinfo : EIATTR_EXIT_INSTR_OFFSETS
	.align		4
        /*0068*/ 	.byte	0x04, 0x1c
        /*006a*/ 	.short	(.L_61 - .L_60)


	//   ....[0]....
.L_60:
        /*006c*/ 	.word	0x000001e0


	//   ....[1]....
        /*0070*/ 	.word	0x00000230


	//   ....[2]....
        /*0074*/ 	.word	0x00000280


	//----- nvinfo : EIATTR_CRS_STACK_SIZE
	.align		4
.L_61:
        /*0078*/ 	.byte	0x04, 0x1e
        /*007a*/ 	.short	(.L_63 - .L_62)
.L_62:
        /*007c*/ 	.word	0x00000000


	//----- nvinfo : EIATTR_CBANK_PARAM_SIZE
	.align		4
.L_63:
        /*0080*/ 	.byte	0x03, 0x19
        /*0082*/ 	.short	0x0024


	//----- nvinfo : EIATTR_PARAM_CBANK
	.align		4
        /*0084*/ 	.byte	0x04, 0x0a
        /*0086*/ 	.short	(.L_65 - .L_64)
	.align		4
.L_64:
        /*0088*/ 	.word	index@(.nv.constant0._Z18solve_diffusion_eqPdS_ddi)
        /*008c*/ 	.short	0x0380
        /*008e*/ 	.short	0x0024


	//----- nvinfo : EIATTR_SW_WAR
	.align		4
.L_65:
        /*0090*/ 	.byte	0x04, 0x36
        /*0092*/ 	.short	(.L_67 - .L_66)
.L_66:
        /*0094*/ 	.word	0x00000008
.L_67:


//--------------------- .nv.info._Z26solve_convective_roe_musclPdS_S_S_S_di --------------------------
	.section	.nv.info._Z26solve_convective_roe_musclPdS_S_S_S_di,"",@"SHT_CUDA_INFO"
	.sectionflags	@""
	.align	4


	//----- nvinfo : EIATTR_CUDA_API_VERSION
	.align		4
        /*0000*/ 	.byte	0x04, 0x37
        /*0002*/ 	.short	(.L_69 - .L_68)
.L_68:
        /*0004*/ 	.word	0x00000082


	//----- nvinfo : EIATTR_KPARAM_INFO
	.align		4
.L_69:
        /*0008*/ 	.byte	0x04, 0x17
        /*000a*/ 	.short	(.L_71 - .L_70)
.L_70:
        /*000c*/ 	.word	0x00000000
        /*0010*/ 	.short	0x0006
        /*0012*/ 	.short	0x0030
        /*0014*/ 	.byte	0x00, 0xf0, 0x11, 0x00


	//----- nvinfo : EIATTR_KPARAM_INFO
	.align		4
.L_71:
        /*0018*/ 	.byte	0x04, 0x17
        /*001a*/ 	.short	(.L_73 - .L_72)
.L_72:
        /*001c*/ 	.word	0x00000000
        /*0020*/ 	.short	0x0005
        /*0022*/ 	.short	0x0028
        /*0024*/ 	.byte	0x00, 0xf0, 0x21, 0x00


	//----- nvinfo : EIATTR_KPARAM_INFO
	.align		4
.L_73:
        /*0028*/ 	.byte	0x04, 0x17
        /*002a*/ 	.short	(.L_75 - .L_74)
.L_74:
        /*002c*/ 	.word	0x00000000
        /*0030*/ 	.short	0x0004
        /*0032*/ 	.short	0x0020
        /*0034*/ 	.byte	0x00, 0xf5, 0x21, 0x00


	//----- nvinfo : EIATTR_KPARAM_INFO
	.align		4
.L_75:
        /*0038*/ 	.byte	0x04, 0x17
        /*003a*/ 	.short	(.L_77 - .L_76)
.L_76:
        /*003c*/ 	.word	0x00000000
        /*0040*/ 	.short	0x0003
        /*0042*/ 	.short	0x0018
        /*0044*/ 	.byte	0x00, 0xf5, 0x21, 0x00


	//----- nvinfo : EIATTR_KPARAM_INFO
	.align		4
.L_77:
        /*0048*/ 	.byte	0x04, 0x17
        /*004a*/ 	.short	(.L_79 - .L_78)
.L_78:
        /*004c*/ 	.word	0x00000000
        /*0050*/ 	.short	0x0002
        /*0052*/ 	.short	0x0010
        /*0054*/ 	.byte	0x00, 0xf5, 0x21, 0x00


	//----- nvinfo : EIATTR_KPARAM_INFO
	.align		4
.L_79:
        /*0058*/ 	.byte	0x04, 0x17
        /*005a*/ 	.short	(.L_81 - .L_80)
.L_80:
        /*005c*/ 	.word	0x00000000
        /*0060*/ 	.short	0x0001
        /*0062*/ 	.short	0x0008
        /*0064*/ 	.byte	0x00, 0xf5, 0x21, 0x00


	//----- nvinfo : EIATTR_KPARAM_INFO
	.align		4
.L_81:
        /*0068*/ 	.byte	0x04, 0x17
        /*006a*/ 	.short	(.L_83 - .L_82)
.L_82:
        /*006c*/ 	.word	0x00000000
        /*0070*/ 	.short	0x0000
        /*0072*/ 	.short	0x0000
        /*0074*/ 	.byte	0x00, 0xf5, 0x21, 0x00


	//----- nvinfo : EIATTR_SPARSE_MMA_MASK
	.align		4
.L_83:
        /*0078*/ 	.byte	0x03, 0x50
        /*007a*/ 	.short	0x0000


	//----- nvinfo : EIATTR_MAXREG_COUNT
	.align		4
        /*007c*/ 	.byte	0x03, 0x1b
        /*007e*/ 	.short	0x00ff


	//----- nvinfo : EIATTR_MERCURY_ISA_VERSION
	.align		4
        /*0080*/ 	.byte	0x03, 0x5f
        /*0082*/ 	.short	0x0101


	//----- nvinfo : EIATTR_VRC_CTA_INIT_COUNT
	.align		4
        /*0084*/ 	.byte	0x02, 0x4a
	.zero		1
	.zero		1


	//----- nvinfo : EIATTR_EXIT_INSTR_OFFSETS
	.align		4
        /*0088*/ 	.byte	0x04, 0x1c
        /*008a*/ 	.short	(.L_85 - .L_84)


	//   ....[0]....
.L_84:
        /*008c*/ 	.word	0x00000160


	//   ....[1]....
        /*0090*/ 	.word	0x000001b0


	//   ....[2]....
        /*0094*/ 	.word	0x00000200


	//----- nvinfo : EIATTR_CRS_STACK_SIZE
	.align		4
.L_85:
        /*0098*/ 	.byte	0x04, 0x1e
        /*009a*/ 	.short	(.L_87 - .L_86)
.L_86:
        /*009c*/ 	.word	0x00000000


	//----- nvinfo : EIATTR_CBANK_PARAM_SIZE
	.align		4
.L_87:
        /*00a0*/ 	.byte	0x03, 0x19
        /*00a2*/ 	.short	0x0034


	//----- nvinfo : EIATTR_PARAM_CBANK
	.align		4
        /*00a4*/ 	.byte	0x04, 0x0a
        /*00a6*/ 	.short	(.L_89 - .L_88)
	.align		4
.L_88:
        /*00a8*/ 	.word	index@(.nv.constant0._Z26solve_convective_roe_musclPdS_S_S_S_di)
        /*00ac*/ 	.short	0x0380
        /*00ae*/ 	.short	0x0034


	//----- nvinfo : EIATTR_SW_WAR
	.align		4
.L_89:
        /*00b0*/ 	.byte	0x04, 0x36
        /*00b2*/ 	.short	(.L_91 - .L_90)
.L_90:
        /*00b4*/ 	.word	0x00000008
.L_91:


//--------------------- .nv.info._Z27solve_convective_1o_up_windPdS_idd --------------------------
	.section	.nv.info._Z27solve_convective_1o_up_windPdS_idd,"",@"SHT_CUDA_INFO"
	.sectionflags	@""
	.align	4


	//----- nvinfo : EIATTR_CUDA_API_VERSION
	.align		4
        /*0000*/ 	.byte	0x04, 0x37
        /*0002*/ 	.short	(.L_93 - .L_92)
.L_92:
        /*0004*/ 	.word	0x00000082


	//----- nvinfo : EIATTR_KPARAM_INFO
	.align		4
.L_93:
        /*0008*/ 	.byte	0x04, 0x17
        /*000a*/ 	.short	(.L_95 - .L_94)
.L_94:
        /*000c*/ 	.word	0x00000000
        /*0010*/ 	.short	0x0004
        /*0012*/ 	.short	0x0020
        /*0014*/ 	.byte	0x00, 0xf0, 0x21, 0x00


	//----- nvinfo : EIATTR_KPARAM_INFO
	.align		4
.L_95:
        /*0018*/ 	.byte	0x04, 0x17
        /*001a*/ 	.short	(.L_97 - .L_96)
.L_96:
        /*001c*/ 	.word	0x00000000
        /*0020*/ 	.short	0x0003
        /*0022*/ 	.short	0x0018
        /*0024*/ 	.byte	0x00, 0xf0, 0x21, 0x00


	//----- nvinfo : EIATTR_KPARAM_INFO
	.align		4
.L_97:
        /*0028*/ 	.byte	0x04, 0x17
        /*002a*/ 	.short	(.L_99 - .L_98)
.L_98:
        /*002c*/ 	.word	0x00000000
        /*0030*/ 	.short	0x0002
        /*0032*/ 	.short	0x0010
        /*0034*/ 	.byte	0x00, 0xf0, 0x11, 0x00


	//----- nvinfo : EIATTR_KPARAM_INFO
	.align		4
.L_99:
        /*0038*/ 	.byte	0x04, 0x17
        /*003a*/ 	.short	(.L_101 - .L_100)
.L_100:
        /*003c*/ 	.word	0x00000000
        /*0040*/ 	.short	0x0001
        /*0042*/ 	.short	0x0008
        /*0044*/ 	.byte	0x00, 0xf5, 0x21, 0x00


	//----- nvinfo : EIATTR_KPARAM_INFO
	.align		4
.L_101:
        /*0048*/ 	.byte	0x04, 0x17
        /*004a*/ 	.short	(.L_103 - .L_102)
.L_102:
        /*004c*/ 	.word	0x00000000
        /*0050*/ 	.short	0x0000
        /*0052*/ 	.short	0x0000
        /*0054*/ 	.byte	0x00, 0xf5, 0x21, 0x00


	//----- nvinfo : EIATTR_SPARSE_MMA_MASK
	.align		4
.L_103:
        /*0058*/ 	.byte	0x03, 0x50
        /*005a*/ 	.short	0x0000


	//----- nvinfo : EIATTR_MAXREG_COUNT
	.align		4
        /*005c*/ 	.byte	0x03, 0x1b
        /*005e*/ 	.short	0x00ff


	//----- nvinfo : EIATTR_MERCURY_ISA_VERSION
	.align		4
        /*0060*/ 	.byte	0x03, 0x5f
        /*0062*/ 	.short	0x0101


	//----- nvinfo : EIATTR_VRC_CTA_INIT_COUNT
	.align		4
        /*0064*/ 	.byte	0x02, 0x4a
	.zero		1
	.zero		1


	//----- nvinfo : EIATTR_EXIT_INSTR_OFFSETS
	.align		4
        /*0068*/ 	.byte	0x04, 0x1c
        /*006a*/ 	.short	(.L_105 - .L_104)


	//   ....[0]....
.L_104:
        /*006c*/ 	.word	0x00000210


	//   ....[1]....
        /*0070*/ 	.word	0x00000260


	//   ....[2]....
        /*0074*/ 	.word	0x000002b0


	//----- nvinfo : EIATTR_CRS_STACK_SIZE
	.align		4
.L_105:
        /*0078*/ 	.byte	0x04, 0x1e
        /*007a*/ 	.short	(.L_107 - .L_106)
.L_106:
        /*007c*/ 	.word	0x00000000


	//----- nvinfo : EIATTR_CBANK_PARAM_SIZE
	.align		4
.L_107:
        /*0080*/ 	.byte	0x03, 0x19
        /*0082*/ 	.short	0x0028


	//----- nvinfo : EIATTR_PARAM_CBANK
	.align		4
        /*0084*/ 	.byte	0x04, 0x0a
        /*0086*/ 	.short	(.L_109 - .L_108)
	.align		4
.L_108:
        /*0088*/ 	.word	index@(.nv.constant0._Z27solve_convective_1o_up_windPdS_idd)
        /*008c*/ 	.short	0x0380
        /*008e*/ 	.short	0x0028


	//----- nvinfo : EIATTR_SW_WAR
	.align		4
.L_109:
        /*0090*/ 	.byte	0x04, 0x36
        /*0092*/ 	.short	(.L_111 - .L_110)
.L_110:
        /*0094*/ 	.word	0x00000008
.L_111:


//--------------------- .nv.info._Z17derivertive_arrayPdS_i --------------------------
	.section	.nv.info._Z17derivertive_arrayPdS_i,"",@"SHT_CUDA_INFO"
	.sectionflags	@""
	.align	4


	//----- nvinfo : EIATTR_CUDA_API_VERSION
	.align		4
        /*0000*/ 	.byte	0x04, 0x37
        /*0002*/ 	.short	(.L_113 - .L_112)
.L_112:
        /*0004*/ 	.word	0x00000082


	//----- nvinfo : EIATTR_KPARAM_INFO
	.align		4
.L_113:
        /*0008*/ 	.byte	0x04, 0x17
        /*000a*/ 	.short	(.L_115 - .L_114)
.L_114:
        /*000c*/ 	.word	0x00000000
        /*0010*/ 	.short	0x0002
        /*0012*/ 	.short	0x0010
        /*0014*/ 	.byte	0x00, 0xf0, 0x11, 0x00


	//----- nvinfo : EIATTR_KPARAM_INFO
	.align		4
.L_115:
        /*0018*/ 	.byte	0x04, 0x17
        /*001a*/ 	.short	(.L_117 - .L_116)
.L_116:
        /*001c*/ 	.word	0x00000000
        /*0020*/ 	.short	0x0001
        /*0022*/ 	.short	0x0008
        /*0024*/ 	.byte	0x00, 0xf5, 0x21, 0x00


	//----- nvinfo : EIATTR_KPARAM_INFO
	.align		4
.L_117:
        /*0028*/ 	.byte	0x04, 0x17
        /*002a*/ 	.short	(.L_119 - .L_118)
.L_118:
        /*002c*/ 	.word	0x00000000
        /*0030*/ 	.short	0x0000
        /*0032*/ 	.short	0x0000
        /*0034*/ 	.byte	0x00, 0xf5, 0x21, 0x00


	//----- nvinfo : EIATTR_SPARSE_MMA_MASK
	.align		4
.L_119:
        /*0038*/ 	.byte	0x03, 0x50
        /*003a*/ 	.short	0x0000


	//----- nvinfo : EIATTR_MAXREG_COUNT
	.align		4
        /*003c*/ 	.byte	0x03, 0x1b
        /*003e*/ 	.short	0x00ff


	//----- nvinfo : EIATTR_MERCURY_ISA_VERSION
	.align		4
        /*0040*/ 	.byte	0x03, 0x5f
        /*0042*/ 	.short	0x0101


	//----- nvinfo : EIATTR_VRC_CTA_INIT_COUNT
	.align		4
        /*0044*/ 	.byte	0x02, 0x4a
	.zero		1
	.zero		1


	//----- nvinfo : EIATTR_EXIT_INSTR_OFFSETS
	.align		4
        /*0048*/ 	.byte	0x04, 0x1c
        /*004a*/ 	.short	(.L_121 - .L_120)


	//   ....[0]....
.L_120:
        /*004c*/ 	.word	0x00000170


	//   ....[1]....
        /*0050*/ 	.word	0x000001c0


	//   ....[2]....
        /*0054*/ 	.word	0x00000210


	//----- nvinfo : EIATTR_CRS_STACK_SIZE
	.align		4
.L_121:
        /*0058*/ 	.byte	0x04, 0x1e
        /*005a*/ 	.short	(.L_123 - .L_122)
.L_122:
        /*005c*/ 	.word	0x00000000


	//----- nvinfo : EIATTR_CBANK_PARAM_SIZE
	.align		4
.L_123:
        /*0060*/ 	.byte	0x03, 0x19
        /*0062*/ 	.short	0x0014


	//----- nvinfo : EIATTR_PARAM_CBANK
	.align		4
        /*0064*/ 	.byte	0x04, 0x0a
        /*0066*/ 	.short	(.L_125 - .L_124)
	.align		4
.L_124:
        /*0068*/ 	.word	index@(.nv.constant0._Z17derivertive_arrayPdS_i)
        /*006c*/ 	.short	0x0380
        /*006e*/ 	.short	0x0014


	//----- nvinfo : EIATTR_SW_WAR
	.align		4
.L_125:
        /*0070*/ 	.byte	0x04, 0x36
        /*0072*/ 	.short	(.L_127 - .L_126)
.L_126:
        /*0074*/ 	.word	0x00000008
.L_127:


//--------------------- .nv.info._Z9sum_arrayPdS_S_i --------------------------
	.section	.nv.info._Z9sum_arrayPdS_S_i,"",@"SHT_CUDA_INFO"
	.sectionflags	@""
	.align	4


	//----- nvinfo : EIATTR_CUDA_API_VERSION
	.align		4
        /*0000*/ 	.byte	0x04, 0x37
        /*0002*/ 	.short	(.L_129 - .L_128)
.L_128:
        /*0004*/ 	.word	0x00000082


	//----- nvinfo : EIATTR_KPARAM_INFO
	.align		4
.L_129:
        /*0008*/ 	.byte	0x04, 0x17
        /*000a*/ 	.short	(.L_131 - .L_130)
.L_130:
        /*000c*/ 	.word	0x00000000
        /*0010*/ 	.short	0x0003
        /*0012*/ 	.short	0x0018
        /*0014*/ 	.byte	0x00, 0xf0, 0x11, 0x00


	//----- nvinfo : EIATTR_KPARAM_INFO
	.align		4
.L_131:
        /*0018*/ 	.byte	0x04, 0x17
        /*001a*/ 	.short	(.L_133 - .L_132)
.L_132:
        /*001c*/ 	.word	0x00000000
        /*0020*/ 	.short	0x0002
        /*0022*/ 	.short	0x0010
        /*0024*/ 	.byte	0x00, 0xf5, 0x21, 0x00


	//----- nvinfo : EIATTR_KPARAM_INFO
	.align		4
.L_133:
        /*0028*/ 	.byte	0x04, 0x17
        /*002a*/ 	.short	(.L_135 - .L_134)
.L_134:
        /*002c*/ 	.word	0x00000000
        /*0030*/ 	.short	0x0001
        /*0032*/ 	.short	0x0008
        /*0034*/ 	.byte	0x00, 0xf5, 0x21, 0x00


	//----- nvinfo : EIATTR_KPARAM_INFO
	.align		4
.L_135:
        /*0038*/ 	.byte	0x04, 0x17
        /*003a*/ 	.short	(.L_137 - .L_136)
.L_136:
        /*003c*/ 	.word	0x00000000
        /*0040*/ 	.short	0x0000
        /*0042*/ 	.short	0x0000
        /*0044*/ 	.byte	0x00, 0xf5, 0x21, 0x00


	//----- nvinfo : EIATTR_SPARSE_MMA_MASK
	.align		4
.L_137:
        /*0048*/ 	.byte	0x03, 0x50
        /*004a*/ 	.short	0x0000


	//----- nvinfo : EIATTR_MAXREG_COUNT
	.align		4
        /*004c*/ 	.byte	0x03, 0x1b
        /*004e*/ 	.short	0x00ff


	//----- nvinfo : EIATTR_MERCURY_ISA_VERSION
	.align		4
        /*0050*/ 	.byte	0x03, 0x5f
        /*0052*/ 	.short	0x0101


	//----- nvinfo : EIATTR_VRC_CTA_INIT_COUNT
	.align		4
        /*0054*/ 	.byte	0x02, 0x4a
	.zero		1
	.zero		1


	//----- nvinfo : EIATTR_EXIT_INSTR_OFFSETS
	.align		4
        /*0058*/ 	.byte	0x04, 0x1c
        /*005a*/ 	.short	(.L_139 - .L_138)


	//   ....[0]....
.L_138:
        /*005c*/ 	.word	0x00000140


	//----- nvinfo : EIATTR_CBANK_PARAM_SIZE
	.align		4
.L_139:
        /*0060*/ 	.byte	0x03, 0x19
        /*0062*/ 	.short	0x001c


	//----- nvinfo : EIATTR_PARAM_CBANK
	.align		4
        /*0064*/ 	.byte	0x04, 0x0a
        /*0066*/ 	.short	(.L_141 - .L_140)
	.align		4
.L_140:
        /*0068*/ 	.word	index@(.nv.constant0._Z9sum_arrayPdS_S_i)
        /*006c*/ 	.short	0x0380
        /*006e*/ 	.short	0x001c


	//----- nvinfo : EIATTR_SW_WAR
	.align		4
.L_141:
        /*0070*/ 	.byte	0x04, 0x36
        /*0072*/ 	.short	(.L_143 - .L_142)
.L_142:
        /*0074*/ 	.word	0x00000008
.L_143:


//--------------------- .nv.callgraph             --------------------------
	.section	.nv.callgraph,"",@"SHT_CUDA_CALLGRAPH"
	.align	4
	.sectionentsize	8
	.align		4
        /*0000*/ 	.word	0x00000000
	.align		4
        /*0004*/ 	.word	0xffffffff
	.align		4
        /*0008*/ 	.word	0x00000000
	.align		4
        /*000c*/ 	.word	0xfffffffe
	.align		4
        /*0010*/ 	.word	0x00000000
	.align		4
        /*0014*/ 	.word	0xfffffffd
	.align		4
        /*0018*/ 	.word	0x00000000
	.align		4
        /*001c*/ 	.word	0xfffffffc


//--------------------- .text._Z10renew_versPdS_  --------------------------
	.section	.text._Z10renew_versPdS_,"ax",@progbits
	.align	128
        .global         _Z10renew_versPdS_
        .type           _Z10renew_versPdS_,@function
        .size           _Z10renew_versPdS_,(.L_x_18 - _Z10renew_versPdS_)
        .other          _Z10renew_versPdS_,@"STO_CUDA_ENTRY STV_DEFAULT"
_Z10renew_versPdS_:
.text._Z10renew_versPdS_:
[----:B------:R-:W-:Y:S01]  /*0000*/  LDC R1, c[0x0][0x37c] ;  /* 0x0000df00ff017b82 */ /* 0x000fe20000000800 */
[----:B------:R-:W0:Y:S07]  /*0010*/  S2R R0, SR_TID.X ;  /* 0x0000000000007919 */ /* 0x000e2e0000002100 */
[----:B------:R-:W0:Y:S01]  /*0020*/  S2UR UR6, SR_CTAID.X ;  /* 0x00000000000679c3 */ /* 0x000e220000002500 */
[----:B------:R-:W1:Y:S07]  /*0030*/  LDCU.64 UR4, c[0x0][0x358] ;  /* 0x00006b00ff0477ac */ /* 0x000e6e0008000a00 */
[----:B------:R-:W0:Y:S08]  /*0040*/  LDC R7, c[0x0][0x360] ;  /* 0x0000d800ff077b82 */ /* 0x000e300000000800 */
[----:B------:R-:W2:Y:S08]  /*0050*/  LDC.64 R2, c[0x0][0x380] ;  /* 0x0000e000ff027b82 */ /* 0x000eb00000000a00 */
[----:B------:R-:W3:Y:S01]  /*0060*/  LDC.64 R4, c[0x0][0x388] ;  /* 0x0000e200ff047b82 */ /* 0x000ee20000000a00 */
[----:B0-----:R-:W-:-:S04]  /*0070*/  IMAD R7, R7, UR6, R0 ;  /* 0x0000000607077c24 */ /* 0x001fc8000f8e0200 */
[----:B--2---:R-:W-:-:S06]  /*0080*/  IMAD.WIDE R2, R7, 0x8, R2 ;  /* 0x0000000807027825 */ /* 0x004fcc00078e0202 */
[----:B-1----:R-:W2:Y:S01]  /*0090*/  LDG.E.64 R2, desc[UR4][R2.64] ;  /* 0x0000000402027981 */ /* 0x002ea2000c1e1b00 */
[----:B---3--:R-:W-:-:S05]  /*00a0*/  IMAD.WIDE R4, R7, 0x8, R4 ;  /* 0x0000000807047825 */ /* 0x008fca00078e0204 */
[----:B--2---:R-:W-:Y:S01]  /*00b0*/  STG.E.64 desc[UR4][R4.64], R2 ;  /* 0x0000000204007986 */ /* 0x004fe2000c101b04 */
[----:B------:R-:W-:Y:S05]  /*00c0*/  EXIT ;  /* 0x000000000000794d */ /* 0x000fea0003800000 */
.L_x_0:
[----:B------:R-:W-:-:S00]  /*00d0*/  BRA `(.L_x_0) ;  /* 0xfffffffc00fc7947 */ /* 0x000fc0000383ffff */
[----:B------:R-:W-:-:S00]  /*00e0*/  NOP ;  /* 0x0000000000007918 */ /* 0x000fc00000000000 */
        /* <DEDUP_REMOVED lines=9> */
.L_x_18:


//--------------------- .text._Z18solve_diffusion_eqPdS_ddi --------------------------
	.section	.text._Z18solve_diffusion_eqPdS_ddi,"ax",@progbits
	.align	128
        .global         _Z18solve_diffusion_eqPdS_ddi
        .type           _Z18solve_diffusion_eqPdS_ddi,@function
        .size           _Z18solve_diffusion_eqPdS_ddi,(.L_x_19 - _Z18solve_diffusion_eqPdS_ddi)
        .other          _Z18solve_diffusion_eqPdS_ddi,@"STO_CUDA_ENTRY STV_DEFAULT"
_Z18solve_diffusion_eqPdS_ddi:
.text._Z18solve_diffusion_eqPdS_ddi:
[----:B------:R-:W-:Y:S01]  /*0000*/  LDC R1, c[0x0][0x37c] ;  /* 0x0000df00ff017b82 */ /* 0x000fe20000000800 */
[----:B------:R-:W0:Y:S07]  /*0010*/  S2R R3, SR_TID.X ;  /* 0x0000000000037919 */ /* 0x000e2e0000002100 */
[----:B------:R-:W0:Y:S01]  /*0020*/  S2UR UR4, SR_CTAID.X ;  /* 0x00000000000479c3 */ /* 0x000e220000002500 */
[----:B------:R-:W-:Y:S07]  /*0030*/  BSSY.RECONVERGENT B0, `(.L_x_1) ;  /* 0x0000018000007945 */ /* 0x000fee0003800200 */
[----:B------:R-:W0:Y:S02]  /*0040*/  LDC R0, c[0x0][0x360] ;  /* 0x0000d800ff007b82 */ /* 0x000e240000000800 */
[----:B0-----:R-:W-:Y:S01]  /*0050*/  IMAD R0, R0, UR4, R3 ;  /* 0x0000000400007c24 */ /* 0x001fe2000f8e0203 */
[----:B------:R-:W0:Y:S04]  /*0060*/  LDCU.64 UR4, c[0x0][0x358] ;  /* 0x00006b00ff0477ac */ /* 0x000e280008000a00 */
[----:B------:R-:W-:-:S02]  /*0070*/  IADD3 R9, PT, PT, R0, -0x1, RZ ;  /* 0xffffffff00097810 */ /* 0x000fc40007ffe0ff */
[----:B------:R-:W-:Y:S02]  /*0080*/  ISETP.NE.AND P1, PT, R0, 0xc7, PT ;  /* 0x000000c70000780c */ /* 0x000fe40003f25270 */
[----:B------:R-:W-:-:S13]  /*0090*/  ISETP.GT.U32.AND P0, PT, R9, 0xc5, PT ;  /* 0x000000c50900780c */ /* 0x000fda0003f04070 */
[----:B0-----:R-:W-:Y:S05]  /*00a0*/  @P0 BRA `(.L_x_2) ;  /* 0x0000000000400947 */ /* 0x001fea0003800000 */
[----:B------:R-:W0:Y:S01]  /*00b0*/  LDC.64 R10, c[0x0][0x380] ;  /* 0x0000e000ff0a7b82 */ /* 0x000e220000000a00 */
[----:B------:R-:W1:Y:S01]  /*00c0*/  LDCU.128 UR8, c[0x0][0x390] ;  /* 0x00007200ff0877ac */ /* 0x000e620008000c00 */
[----:B0-----:R-:W-:-:S05]  /*00d0*/  IMAD.WIDE.U32 R2, R0, 0x8, R10 ;  /* 0x0000000800027825 */ /* 0x001fca00078e000a */
[----:B------:R-:W2:Y:S01]  /*00e0*/  LDG.E.64 R4, desc[UR4][R2.64] ;  /* 0x0000000402047981 */ /* 0x000ea2000c1e1b00 */
[----:B------:R-:W-:-:S03]  /*00f0*/  IMAD.WIDE.U32 R10, R9, 0x8, R10 ;  /* 0x00000008090a7825 */ /* 0x000fc600078e000a */
[----:B------:R-:W3:Y:S04]  /*0100*/  LDG.E.64 R6, desc[UR4][R2.64+0x8] ;  /* 0x0000080402067981 */ /* 0x000ee8000c1e1b00 */
[----:B------:R-:W4:Y:S01]  /*0110*/  LDG.E.64 R10, desc[UR4][R10.64] ;  /* 0x000000040a0a7981 */ /* 0x000f22000c1e1b00 */
[----:B--2---:R-:W-:-:S08]  /*0120*/  DADD R8, R4, R4 ;  /* 0x0000000004087229 */ /* 0x004fd00000000004 */
[----:B---3--:R-:W-:Y:S02]  /*0130*/  DADD R6, R6, -R8 ;  /* 0x0000000006067229 */ /* 0x008fe40000000808 */
[----:B------:R-:W0:Y:S06]  /*0140*/  LDC.64 R8, c[0x0][0x388] ;  /* 0x0000e200ff087b82 */ /* 0x000e2c0000000a00 */
[----:B----4-:R-:W-:-:S08]  /*0150*/  DADD R6, R6, R10 ;  /* 0x0000000006067229 */ /* 0x010fd0000000000a */
[----:B------:R-:W-:-:S08]  /*0160*/  DMUL R6, R6, 0.5 ;  /* 0x3fe0000006067828 */ /* 0x000fd00000000000 */
[----:B-1----:R-:W-:Y:S01]  /*0170*/  DMUL R6, R6, UR8 ;  /* 0x0000000806067c28 */ /* 0x002fe20008000000 */
[----:B0-----:R-:W-:-:S07]  /*0180*/  IMAD.WIDE.U32 R2, R0, 0x8, R8 ;  /* 0x0000000800027825 */ /* 0x001fce00078e0008 */
[----:B------:R-:W-:-:S07]  /*0190*/  DFMA R6, R6, UR10, R4 ;  /* 0x0000000a06067c2b */ /* 0x000fce0008000004 */
[----:B------:R0:W-:Y:S04]  /*01a0*/  STG.E.64 desc[UR4][R2.64], R6 ;  /* 0x0000000602007986 */ /* 0x0001e8000c101b04 */
.L_x_2:
[----:B------:R-:W-:Y:S05]  /*01b0*/  BSYNC.RECONVERGENT B0 ;  /* 0x0000000000007941 */ /* 0x000fea0003800200 */
.L_x_1:
[----:B------:R-:W-:Y:S05]  /*01c0*/  @!P1 BRA `(.L_x_3) ;  /* 0x00000000001c9947 */ /* 0x000fea0003800000 */
[----:B------:R-:W-:-:S13]  /*01d0*/  ISETP.NE.AND P0, PT, R0, RZ, PT ;  /* 0x000000ff0000720c */ /* 0x000fda0003f05270 */
[----:B------:R-:W-:Y:S05]  /*01e0*/  @P0 EXIT ;  /* 0x000000000000094d */ /* 0x000fea0003800000 */
[----:B0-----:R-:W0:Y:S02]  /*01f0*/  LDC.64 R2, c[0x0][0x380] ;  /* 0x0000e000ff027b82 */ /* 0x001e240000000a00 */
[----:B0-----:R-:W2:Y:S06]  /*0200*/  LDG.E.64 R2, desc[UR4][R2.64+0x8] ;  /* 0x0000080402027981 */ /* 0x001eac000c1e1b00 */
[----:B------:R-:W2:Y:S02]  /*0210*/  LDC.64 R4, c[0x0][0x388] ;  /* 0x0000e200ff047b82 */ /* 0x000ea40000000a00 */
[----:B--2---:R-:W-:Y:S01]  /*0220*/  STG.E.64 desc[UR4][R4.64], R2 ;  /* 0x0000000204007986 */ /* 0x004fe2000c101b04 */
[----:B------:R-:W-:Y:S05]  /*0230*/  EXIT ;  /* 0x000000000000794d */ /* 0x000fea0003800000 */
.L_x_3:
[----:B0-----:R-:W0:Y:S02]  /*0240*/  LDC.64 R2, c[0x0][0x380] ;  /* 0x0000e000ff027b82 */ /* 0x001e240000000a00 */
[----:B0-----:R-:W2:Y:S06]  /*0250*/  LDG.E.64 R2, desc[UR4][R2.64+0x630] ;  /* 0x0006300402027981 */ /* 0x001eac000c1e1b00 */
[----:B------:R-:W2:Y:S02]  /*0260*/  LDC.64 R4, c[0x0][0x388] ;  /* 0x0000e200ff047b82 */ /* 0x000ea40000000a00 */
[----:B--2---:R-:W-:Y:S01]  /*0270*/  STG.E.64 desc[UR4][R4.64+0x638], R2 ;  /* 0x0006380204007986 */ /* 0x004fe2000c101b04 */
[----:B------:R-:W-:Y:S05]  /*0280*/  EXIT ;  /* 0x000000000000794d */ /* 0x000fea0003800000 */
.L_x_4:
        /* <DEDUP_REMOVED lines=15> */
.L_x_19:


//--------------------- .text._Z26solve_convective_roe_musclPdS_S_S_S_di --------------------------
	.section	.text._Z26solve_convective_roe_musclPdS_S_S_S_di,"ax",@progbits
	.align	128
        .global         _Z26solve_convective_roe_musclPdS_S_S_S_di
        .type           _Z26solve_convective_roe_musclPdS_S_S_S_di,@function
        .size           _Z26solve_convective_roe_musclPdS_S_S_S_di,(.L_x_20 - _Z26solve_convective_roe_musclPdS_S_S_S_di)
        .other          _Z26solve_convective_roe_musclPdS_S_S_S_di,@"STO_CUDA_ENTRY STV_DEFAULT"
_Z26solve_convective_roe_musclPdS_S_S_S_di:
.text._Z26solve_convective_roe_musclPdS_S_S_S_di:
        /* <DEDUP_REMOVED lines=11> */
[----:B------:R-:W0:Y:S08]  /*00b0*/  LDC.64 R2, c[0x0][0x380] ;  /* 0x0000e000ff027b82 */ /* 0x000e300000000a00 */
[----:B------:R-:W1:Y:S01]  /*00c0*/  LDC.64 R8, c[0x0][0x3a0] ;  /* 0x0000e800ff087b82 */ /* 0x000e620000000a00 */
[----:B0-----:R-:W-:-:S05]  /*00d0*/  IMAD.WIDE.U32 R2, R11, 0x8, R2 ;  /* 0x000000080b027825 */ /* 0x001fca00078e0002 */
[----:B------:R-:W2:Y:S04]  /*00e0*/  LDG.E.64 R4, desc[UR4][R2.64+0x8] ;  /* 0x0000080402047981 */ /* 0x000ea8000c1e1b00 */
[----:B------:R-:W2:Y:S02]  /*00f0*/  LDG.E.64 R6, desc[UR4][R2.64] ;  /* 0x0000000402067981 */ /* 0x000ea4000c1e1b00 */
[----:B--2---:R-:W-:Y:S01]  /*0100*/  DADD R4, R4, -R6 ;  /* 0x0000000004047229 */ /* 0x004fe20000000806 */
[----:B-1----:R-:W-:-:S06]  /*0110*/  IMAD.WIDE.U32 R6, R11, 0x8, R8 ;  /* 0x000000080b067825 */ /* 0x002fcc00078e0008 */
[----:B------:R0:W-:Y:S04]  /*0120*/  STG.E.64 desc[UR4][R6.64], R4 ;  /* 0x0000000406007986 */ /* 0x0001e8000c101b04 */
.L_x_6:
[----:B------:R-:W-:Y:S05]  /*0130*/  BSYNC.RECONVERGENT B0 ;  /* 0x0000000000007941 */ /* 0x000fea0003800200 */
.L_x_5:
[----:B------:R-:W-:Y:S05]  /*0140*/  @!P1 BRA `(.L_x_7) ;  /* 0x00000000001c9947 */ /* 0x000fea0003800000 */
[----:B------:R-:W-:-:S13]  /*0150*/  ISETP.NE.AND P0, PT, R11, RZ, PT ;  /* 0x000000ff0b00720c */ /* 0x000fda0003f05270 */
[----:B------:R-:W-:Y:S05]  /*0160*/  @P0 EXIT ;  /* 0x000000000000094d */ /* 0x000fea0003800000 */
[----:B------:R-:W1:Y:S02]  /*0170*/  LDC.64 R2, c[0x0][0x380] ;  /* 0x0000e000ff027b82 */ /* 0x000e640000000a00 */
[----:B-1----:R-:W2:Y:S06]  /*0180*/  LDG.E.64 R2, desc[UR4][R2.64+0x8] ;  /* 0x0000080402027981 */ /* 0x002eac000c1e1b00 */
[----:B0-----:R-:W2:Y:S02]  /*0190*/  LDC.64 R4, c[0x0][0x388] ;  /* 0x0000e200ff047b82 */ /* 0x001ea40000000a00 */
[----:B--2---:R-:W-:Y:S01]  /*01a0*/  STG.E.64 desc[UR4][R4.64], R2 ;  /* 0x0000000204007986 */ /* 0x004fe2000c101b04 */
[----:B------:R-:W-:Y:S05]  /*01b0*/  EXIT ;  /* 0x000000000000794d */ /* 0x000fea0003800000 */
.L_x_7:
[----:B------:R-:W1:Y:S02]  /*01c0*/  LDC.64 R2, c[0x0][0x380] ;  /* 0x0000e000ff027b82 */ /* 0x000e640000000a00 */
[----:B-1----:R-:W2:Y:S06]  /*01d0*/  LDG.E.64 R2, desc[UR4][R2.64+0x630] ;  /* 0x0006300402027981 */ /* 0x002eac000c1e1b00 */
[----:B0-----:R-:W2:Y:S02]  /*01e0*/  LDC.64 R4, c[0x0][0x388] ;  /* 0x0000e200ff047b82 */ /* 0x001ea40000000a00 */
[----:B--2---:R-:W-:Y:S01]  /*01f0*/  STG.E.64 desc[UR4][R4.64+0x638], R2 ;  /* 0x0006380204007986 */ /* 0x004fe2000c101b04 */
[----:B------:R-:W-:Y:S05]  /*0200*/  EXIT ;  /* 0x000000000000794d */ /* 0x000fea0003800000 */
.L_x_8:
        /* <DEDUP_REMOVED lines=15> */
.L_x_20:


//--------------------- .text._Z27solve_convective_1o_up_windPdS_idd --------------------------
	.section	.text._Z27solve_convective_1o_up_windPdS_idd,"ax",@progbits
	.align	128
        .global         _Z27solve_convective_1o_up_windPdS_idd
        .type           _Z27solve_convective_1o_up_windPdS_idd,@function
        .size           _Z27solve_convective_1o_up_windPdS_idd,(.L_x_21 - _Z27solve_convective_1o_up_windPdS_idd)
        .other          _Z27solve_convective_1o_up_windPdS_idd,@"STO_CUDA_ENTRY STV_DEFAULT"
_Z27solve_convective_1o_up_windPdS_idd:
.text._Z27solve_convective_1o_up_windPdS_idd:
        /* <DEDUP_REMOVED lines=12> */
[----:B------:R-:W1:Y:S07]  /*00c0*/  LDCU.64 UR6, c[0x0][0x398] ;  /* 0x00007300ff0677ac */ /* 0x000e6e0008000a00 */
[----:B------:R-:W2:Y:S08]  /*00d0*/  LDC.64 R12, c[0x0][0x3a0] ;  /* 0x0000e800ff0c7b82 */ /* 0x000eb00000000a00 */
[----:B------:R-:W3:Y:S01]  /*00e0*/  LDC.64 R14, c[0x0][0x388] ;  /* 0x0000e200ff0e7b82 */ /* 0x000ee20000000a00 */
[----:B0-----:R-:W-:-:S05]  /*00f0*/  IMAD.WIDE.U32 R4, R0, 0x8, R8 ;  /* 0x0000000800047825 */ /* 0x001fca00078e0008 */
[----:B------:R-:W4:Y:S01]  /*0100*/  LDG.E.64 R2, desc[UR4][R4.64] ;  /* 0x0000000404027981 */ /* 0x000f22000c1e1b00 */
[----:B------:R-:W-:-:S03]  /*0110*/  IMAD.WIDE.U32 R8, R11, 0x8, R8 ;  /* 0x000000080b087825 */ /* 0x000fc600078e0008 */
[----:B------:R2:W5:Y:S04]  /*0120*/  LDG.E.64 R6, desc[UR4][R4.64+0x8] ;  /* 0x0000080404067981 */ /* 0x000568000c1e1b00 */
[----:B------:R-:W3:Y:S01]  /*0130*/  LDG.E.64 R8, desc[UR4][R8.64] ;  /* 0x0000000408087981 */ /* 0x000ee2000c1e1b00 */
[----:B--2---:R-:W-:Y:S02]  /*0140*/  DMUL R4, R12, -0.5 ;  /* 0xbfe000000c047828 */ /* 0x004fe40000000000 */
[----:B----4-:R-:W-:-:S08]  /*0150*/  DADD R10, R2, R2 ;  /* 0x00000000020a7229 */ /* 0x010fd00000000002 */
[C---:B-----5:R-:W-:Y:S02]  /*0160*/  DADD R10, R6.reuse, -R10 ;  /* 0x00000000060a7229 */ /* 0x060fe4000000080a */
[----:B---3--:R-:W-:-:S06]  /*0170*/  DADD R6, R6, -R8 ;  /* 0x0000000006067229 */ /* 0x008fcc0000000808 */
[----:B------:R-:W-:-:S08]  /*0180*/  DADD R10, R8, R10 ;  /* 0x00000000080a7229 */ /* 0x000fd0000000000a */
[----:B-1----:R-:W-:-:S08]  /*0190*/  DMUL R10, R10, |UR6| ;  /* 0x400000060a0a7c28 */ /* 0x002fd00008000000 */
[----:B------:R-:W-:-:S08]  /*01a0*/  DFMA R6, R6, UR6, -R10 ;  /* 0x0000000606067c2b */ /* 0x000fd0000800080a */
[----:B------:R-:W-:Y:S01]  /*01b0*/  DFMA R4, R4, R6, R2 ;  /* 0x000000060404722b */ /* 0x000fe20000000002 */
[----:B------:R-:W-:-:S06]  /*01c0*/  IMAD.WIDE.U32 R2, R0, 0x8, R14 ;  /* 0x0000000800027825 */ /* 0x000fcc00078e000e */
[----:B------:R0:W-:Y:S04]  /*01d0*/  STG.E.64 desc[UR4][R2.64], R4 ;  /* 0x0000000402007986 */ /* 0x0001e8000c101b04 */
.L_x_10:
[----:B------:R-:W-:Y:S05]  /*01e0*/  BSYNC.RECONVERGENT B0 ;  /* 0x0000000000007941 */ /* 0x000fea0003800200 */
.L_x_9:
        /* <DEDUP_REMOVED lines=8> */
.L_x_11:
[----:B0-----:R-:W0:Y:S02]  /*0270*/  LDC.64 R2, c[0x0][0x380] ;  /* 0x0000e000ff027b82 */ /* 0x001e240000000a00 */
[----:B0-----:R-:W2:Y:S06]  /*0280*/  LDG.E.64 R2, desc[UR4][R2.64+0x630] ;  /* 0x0006300402027981 */ /* 0x001eac000c1e1b00 */
[----:B------:R-:W2:Y:S02]  /*0290*/  LDC.64 R4, c[0x0][0x388] ;  /* 0x0000e200ff047b82 */ /* 0x000ea40000000a00 */
[----:B--2---:R-:W-:Y:S01]  /*02a0*/  STG.E.64 desc[UR4][R4.64+0x638], R2 ;  /* 0x0006380204007986 */ /* 0x004fe2000c101b04 */
[----:B------:R-:W-:Y:S05]  /*02b0*/  EXIT ;  /* 0x000000000000794d */ /* 0x000fea0003800000 */
.L_x_12:
        /* <DEDUP_REMOVED lines=12> */
.L_x_21:


//--------------------- .text._Z17derivertive_arrayPdS_i --------------------------
	.section	.text._Z17derivertive_arrayPdS_i,"ax",@progbits
	.align	128
        .global         _Z17derivertive_arrayPdS_i
        .type           _Z17derivertive_arrayPdS_i,@function
        .size           _Z17derivertive_arrayPdS_i,(.L_x_22 - _Z17derivertive_arrayPdS_i)
        .other          _Z17derivertive_arrayPdS_i,@"STO_CUDA_ENTRY STV_DEFAULT"
_Z17derivertive_arrayPdS_i:
.text._Z17derivertive_arrayPdS_i:
        /* <DEDUP_REMOVED lines=13> */
[----:B0-----:R-:W-:-:S04]  /*00d0*/  IMAD.WIDE.U32 R2, R11, 0x8, R4 ;  /* 0x000000080b027825 */ /* 0x001fc800078e0004 */
[----:B------:R-:W-:Y:S02]  /*00e0*/  IMAD.WIDE.U32 R4, R7, 0x8, R4 ;  /* 0x0000000807047825 */ /* 0x000fe400078e0004 */
[----:B------:R-:W2:Y:S04]  /*00f0*/  LDG.E.64 R2, desc[UR4][R2.64] ;  /* 0x0000000402027981 */ /* 0x000ea8000c1e1b00 */
[----:B------:R-:W2:Y:S01]  /*0100*/  LDG.E.64 R4, desc[UR4][R4.64] ;  /* 0x0000000404047981 */ /* 0x000ea2000c1e1b00 */
[----:B-1----:R-:W-:Y:S01]  /*0110*/  IMAD.WIDE.U32 R8, R11, 0x8, R8 ;  /* 0x000000080b087825 */ /* 0x002fe200078e0008 */
[----:B--2---:R-:W-:-:S07]  /*0120*/  DADD R6, R2, -R4 ;  /* 0x0000000002067229 */ /* 0x004fce0000000804 */
[----:B------:R0:W-:Y:S04]  /*0130*/  STG.E.64 desc[UR4][R8.64], R6 ;  /* 0x0000000608007986 */ /* 0x0001e8000c101b04 */
.L_x_14:
[----:B------:R-:W-:Y:S05]  /*0140*/  BSYNC.RECONVERGENT B0 ;  /* 0x0000000000007941 */ /* 0x000fea0003800200 */
.L_x_13:
[----:B------:R-:W-:Y:S05]  /*0150*/  @!P1 BRA `(.L_x_15) ;  /* 0x00000000001c9947 */ /* 0x000fea0003800000 */
[----:B------:R-:W-:-:S13]  /*0160*/  ISETP.NE.AND P0, PT, R11, RZ, PT ;  /* 0x000000ff0b00720c */ /* 0x000fda0003f05270 */
[----:B------:R-:W-:Y:S05]  /*0170*/  @P0 EXIT ;  /* 0x000000000000094d */ /* 0x000fea0003800000 */
[----:B------:R-:W1:Y:S02]  /*0180*/  LDC.64 R2, c[0x0][0x380] ;  /* 0x0000e000ff027b82 */ /* 0x000e640000000a00 */
[----:B-1----:R-:W2:Y:S06]  /*0190*/  LDG.E.64 R2, desc[UR4][R2.64+0x8] ;  /* 0x0000080402027981 */ /* 0x002eac000c1e1b00 */
[----:B------:R-:W2:Y:S02]  /*01a0*/  LDC.64 R4, c[0x0][0x388] ;  /* 0x0000e200ff047b82 */ /* 0x000ea40000000a00 */
[----:B--2---:R-:W-:Y:S01]  /*01b0*/  STG.E.64 desc[UR4][R4.64], R2 ;  /* 0x0000000204007986 */ /* 0x004fe2000c101b04 */
[----:B------:R-:W-:Y:S05]  /*01c0*/  EXIT ;  /* 0x000000000000794d */ /* 0x000fea0003800000 */
.L_x_15:
[----:B------:R-:W1:Y:S02]  /*01d0*/  LDC.64 R2, c[0x0][0x380] ;  /* 0x0000e000ff027b82 */ /* 0x000e640000000a00 */
[----:B-1----:R-:W2:Y:S06]  /*01e0*/  LDG.E.64 R2, desc[UR4][R2.64+0x630] ;  /* 0x0006300402027981 */ /* 0x002eac000c1e1b00 */
[----:B------:R-:W2:Y:S02]  /*01f0*/  LDC.64 R4, c[0x0][0x388] ;  /* 0x0000e200ff047b82 */ /* 0x000ea40000000a00 */
[----:B--2---:R-:W-:Y:S01]  /*0200*/  STG.E.64 desc[UR4][R4.64+0x638], R2 ;  /* 0x0006380204007986 */ /* 0x004fe2000c101b04 */
[----:B------:R-:W-:Y:S05]  /*0210*/  EXIT ;  /* 0x000000000000794d */ /* 0x000fea0003800000 */
.L_x_16:
        /* <DEDUP_REMOVED lines=14> */
.L_x_22:


//--------------------- .text._Z9sum_arrayPdS_S_i --------------------------
	.section	.text._Z9sum_arrayPdS_S_i,"ax",@progbits
	.align	128
        .global         _Z9sum_arrayPdS_S_i
        .type           _Z9sum_arrayPdS_S_i,@function
        .size           _Z9sum_arrayPdS_S_i,(.L_x_23 - _Z9sum_arrayPdS_S_i)
        .other          _Z9sum_arrayPdS_S_i,@"STO_CUDA_ENTRY STV_DEFAULT"
_Z9sum_arrayPdS_S_i:
.text._Z9sum_arrayPdS_S_i:
[----:B------:R-:W-:Y:S01]  /*0000*/  LDC R1, c[0x0][0x37c] ;  /* 0x0000df00ff017b82 */ /* 0x000fe20000000800 */
[----:B------:R-:W0:Y:S07]  /*0010*/  S2R R0, SR_TID.X ;  /* 0x0000000000007919 */ /* 0x000e2e0000002100 */
[----:B------:R-:W0:Y:S01]  /*0020*/  S2UR UR6, SR_CTAID.X ;  /* 0x00000000000679c3 */ /* 0x000e220000002500 */
[----:B------:R-:W1:Y:S07]  /*0030*/  LDCU.64 UR4, c[0x0][0x358] ;  /* 0x00006b00ff0477ac */ /* 0x000e6e0008000a00 */
[----:B------:R-:W0:Y:S08]  /*0040*/  LDC R5, c[0x0][0x360] ;  /* 0x0000d800ff057b82 */ /* 0x000e300000000800 */
[----:B------:R-:W2:Y:S01]  /*0050*/  LDC.64 R2, c[0x0][0x390] ;  /* 0x0000e400ff027b82 */ /* 0x000ea20000000a00 */
[----:B0-----:R-:W-:-:S04]  /*0060*/  IMAD R5, R5, UR6, R0 ;  /* 0x0000000605057c24 */ /* 0x001fc8000f8e0200 */
[----:B--2---:R-:W-:-:S05]  /*0070*/  IMAD.WIDE R2, R5, 0x8, R2 ;  /* 0x0000000805027825 */ /* 0x004fca00078e0202 */
[----:B-1----:R-:W2:Y:S02]  /*0080*/  LDG.E.64 R4, desc[UR4][R2.64] ;  /* 0x0000000402047981 */ /* 0x002ea4000c1e1b00 */
[----:B--2---:R-:W-:-:S08]  /*0090*/  DADD R6, R4, R4 ;  /* 0x0000000004067229 */ /* 0x004fd00000000004 */
[----:B------:R-:W-:-:S08]  /*00a0*/  DFMA R6, R4, 2, R6 ;  /* 0x400000000406782b */ /* 0x000fd00000000006 */
[----:B------:R-:W-:-:S08]  /*00b0*/  DADD R4, R6, R6 ;  /* 0x0000000006047229 */ /* 0x000fd00000000006 */
[----:B------:R-:W-:-:S08]  /*00c0*/  DFMA R4, R6, 2, R4 ;  /* 0x400000000604782b */ /* 0x000fd00000000004 */
[----:B------:R-:W-:-:S08]  /*00d0*/  DADD R6, R4, R4 ;  /* 0x0000000004067229 */ /* 0x000fd00000000004 */
[----:B------:R-:W-:-:S08]  /*00e0*/  DFMA R6, R4, 2, R6 ;  /* 0x400000000406782b */ /* 0x000fd00000000006 */
[----:B------:R-:W-:-:S08]  /*00f0*/  DADD R4, R6, R6 ;  /* 0x0000000006047229 */ /* 0x000fd00000000006 */
[----:B------:R-:W-:-:S08]  /*0100*/  DFMA R4, R6, 2, R4 ;  /* 0x400000000604782b */ /* 0x000fd00000000004 */
[----:B------:R-:W-:-:S08]  /*0110*/  DADD R6, R4, R4 ;  /* 0x0000000004067229 */ /* 0x000fd00000000004 */
[----:B------:R-:W-:-:S07]  /*0120*/  DFMA R6, R4, 2, R6 ;  /* 0x400000000406782b */ /* 0x000fce0000000006 */
[----:B------:R-:W-:Y:S01]  /*0130*/  STG.E.64 desc[UR4][R2.64], R6 ;  /* 0x0000000602007986 */ /* 0x000fe2000c101b04 */
[----:B------:R-:W-:Y:S05]  /*0140*/  EXIT ;  /* 0x000000000000794d */ /* 0x000fea0003800000 */
.L_x_17:
        /* <DEDUP_REMOVED lines=11> */
.L_x_23:


//--------------------- .nv.shared.reserved.0     --------------------------
	.section	.nv.shared.reserved.0,"aw",@nobits
	.weak		__nv_reservedSMEM_offset_0_alias
	.size		__nv_reservedSMEM_offset_0_alias, 0, 64
	.other		__nv_reservedSMEM_offset_0_alias,@"STO_CUDA_RESERVED_SHARED STV_DEFAULT"
__nv_reservedSMEM_offset_0_alias:
	.zero		0
	.zero		64


//--------------------- .nv.constant0._Z10renew_versPdS_ --------------------------
	.section	.nv.constant0._Z10renew_versPdS_,"a",@progbits
	.sectionflags	@""
	.align	4
.nv.constant0._Z10renew_versPdS_:
	.zero		912


//--------------------- .nv.constant0._Z18solve_diffusion_eqPdS_ddi --------------------------
	.section	.nv.constant0._Z18solve_diffusion_eqPdS_ddi,"a",@progbits
	.sectionflags	@""
	.align	4
.nv.constant0._Z18solve_diffusion_eqPdS_ddi:
	.zero		932


//--------------------- .nv.constant0._Z26solve_convective_roe_musclPdS_S_S_S_di --------------------------
	.section	.nv.constant0._Z26solve_convective_roe_musclPdS_S_S_S_di,"a",@progbits
	.sectionflags	@""
	.align	4
.nv.constant0._Z26solve_convective_roe_musclPdS_S_S_S_di:
	.zero		948


//--------------------- .nv.constant0._Z27solve_convective_1o_up_windPdS_idd --------------------------
	.section	.nv.constant0._Z27solve_convective_1o_up_windPdS_idd,"a",@progbits
	.sectionflags	@""
	.align	4
.nv.constant0._Z27solve_convective_1o_up_windPdS_idd:
	.zero		936


//--------------------- .nv.constant0._Z17derivertive_arrayPdS_i --------------------------
	.section	.nv.constant0._Z17derivertive_arrayPdS_i,"a",@progbits
	.sectionflags	@""
	.align	4
.nv.constant0._Z17derivertive_arrayPdS_i:
	.zero		916


//--------------------- .nv.constant0._Z9sum_arrayPdS_S_i --------------------------
	.section	.nv.constant0._Z9sum_arrayPdS_S_i,"a",@progbits
	.sectionflags	@""
	.align	4
.nv.constant0._Z9sum_arrayPdS_S_i:
	.zero		924


//--------------------- SYMBOLS --------------------------

	.type		.nv.reservedSmem.offset0,@object
	.size		.nv.reservedSmem.offset0,0x4
